//
// Generated by NVIDIA NVVM Compiler
//
// Compiler Build ID: CL-36424714
// Cuda compilation tools, release 13.0, V13.0.88
// Based on NVVM 20.0.0
//

.version 9.0
.target sm_100
.address_size 64

	// .globl	_Z13multiply_themPfS_S_

.visible .entry _Z13multiply_themPfS_S_(
	.param .u64 .ptr .align 1 _Z13multiply_themPfS_S__param_0,
	.param .u64 .ptr .align 1 _Z13multiply_themPfS_S__param_1,
	.param .u64 .ptr .align 1 _Z13multiply_themPfS_S__param_2
)
{
	.reg .b32 	%r<2>;
	.reg .b32 	%f<4>;
	.reg .b64 	%rd<11>;

	ld.param.u64 	%rd1, [_Z13multiply_themPfS_S__param_0];
	ld.param.u64 	%rd2, [_Z13multiply_themPfS_S__param_1];
	ld.param.u64 	%rd3, [_Z13multiply_themPfS_S__param_2];
	cvta.to.global.u64 	%rd4, %rd1;
	cvta.to.global.u64 	%rd5, %rd3;
	cvta.to.global.u64 	%rd6, %rd2;
	mov.u32 	%r1, %tid.x;
	mul.wide.u32 	%rd7, %r1, 4;
	add.s64 	%rd8, %rd6, %rd7;
	ld.global.f32 	%f1, [%rd8];
	add.s64 	%rd9, %rd5, %rd7;
	ld.global.f32 	%f2, [%rd9];
	mul.f32 	%f3, %f1, %f2;
	add.s64 	%rd10, %rd4, %rd7;
	st.global.f32 	[%rd10], %f3;
	ret;

}


// ===== COMPILED SASS (sm_100) =====

	.target	sm_100

	.elftype	@"ET_EXEC"


//--------------------- .note.nv.tkinfo           --------------------------
	.section	.note.nv.tkinfo,"",@"SHT_NOTE"
	.sectionflags	@"SHF_NOTE_NV_TKINFO"
	.tkinfo
        /*0018*/ 	.word	0x00000002
        /*0030*/ 	.string	""
        /*0030*/ 	.string	"ptxas"
        /*0030*/ 	.string	"Cuda compilation tools, release 13.0, V13.0.88"
        /*0030*/ 	.string	"Build cuda_13.0.r13.0/compiler.36424714_0"
        /*0030*/ 	.string	"-arch sm_100 -m 64 "



//--------------------- .note.nv.cuinfo           --------------------------
	.section	.note.nv.cuinfo,"",@"SHT_NOTE"
	.sectionflags	@"SHF_NOTE_NV_CUINFO"
        /*0018*/ 	.short	0x0002
        /*001a*/ 	.short	0x0064
        /*001c*/ 	.short	0x0082
	.zero		2


//--------------------- .nv.info                  --------------------------
	.section	.nv.info,"",@"SHT_CUDA_INFO"
	.align	4


	//----- nvinfo : EIATTR_REGCOUNT
	.align		4
        /*0000*/ 	.byte	0x04, 0x2f
        /*0002*/ 	.short	(.L_1 - .L_0)
	.align		4
.L_0:
        /*0004*/ 	.word	index@(_Z13multiply_themPfS_S_)
        /*0008*/ 	.word	0x0000000c


	//----- nvinfo : EIATTR_FRAME_SIZE
	.align		4
.L_1:
        /*000c*/ 	.byte	0x04, 0x11
        /*000e*/ 	.short	(.L_3 - .L_2)
	.align		4
.L_2:
        /*0010*/ 	.word	index@(_Z13multiply_themPfS_S_)
        /*0014*/ 	.word	0x00000000


	//----- nvinfo : EIATTR_MIN_STACK_SIZE
	.align		4
.L_3:
        /*0018*/ 	.byte	0x04, 0x12
        /*001a*/ 	.short	(.L_5 - .L_4)
	.align		4
.L_4:
        /*001c*/ 	.word	index@(_Z13multiply_themPfS_S_)
        /*0020*/ 	.word	0x00000000
.L_5:


//--------------------- .nv.compat                --------------------------
	.section	.nv.compat,"",@"SHT_CUDA_COMPAT_INFO"
	.align	4
        /*0000*/ 	.byte	0x02, 0x09, 0x00, 0x00, 0x02, 0x02, 0x01, 0x00, 0x02, 0x05, 0x05, 0x00, 0x03, 0x07, 0x01, 0x01
        /*0010*/ 	.byte	0x02, 0x03, 0x00, 0x00, 0x02, 0x06, 0x01, 0x00, 0x04, 0x0b, 0x08, 0x00, 0x09, 0x00, 0x00, 0x00
        /*0020*/ 	.byte	0x00, 0x00, 0x00, 0x00


//--------------------- .nv.info._Z13multiply_themPfS_S_ --------------------------
	.section	.nv.info._Z13multiply_themPfS_S_,"",@"SHT_CUDA_INFO"
	.sectionflags	@""
	.align	4


	//----- nvinfo : EIATTR_CUDA_API_VERSION
	.align		4
        /*0000*/ 	.byte	0x04, 0x37
        /*0002*/ 	.short	(.L_7 - .L_6)
.L_6:
        /*0004*/ 	.word	0x00000082


	//----- nvinfo : EIATTR_KPARAM_INFO
	.align		4
.L_7:
        /*0008*/ 	.byte	0x04, 0x17
        /*000a*/ 	.short	(.L_9 - .L_8)
.L_8:
        /*000c*/ 	.word	0x00000000
        /*0010*/ 	.short	0x0002
        /*0012*/ 	.short	0x0010
        /*0014*/ 	.byte	0x00, 0xf5, 0x21, 0x00


	//----- nvinfo : EIATTR_KPARAM_INFO
	.align		4
.L_9:
        /*0018*/ 	.byte	0x04, 0x17
        /*001a*/ 	.short	(.L_11 - .L_10)
.L_10:
        /*001c*/ 	.word	0x00000000
        /*0020*/ 	.short	0x0001
        /*0022*/ 	.short	0x0008
        /*0024*/ 	.byte	0x00, 0xf5, 0x21, 0x00


	//----- nvinfo : EIATTR_KPARAM_INFO
	.align		4
.L_11:
        /*0028*/ 	.byte	0x04, 0x17
        /*002a*/ 	.short	(.L_13 - .L_12)
.L_12:
        /*002c*/ 	.word	0x00000000
        /*0030*/ 	.short	0x0000
        /*0032*/ 	.short	0x0000
        /*0034*/ 	.byte	0x00, 0xf5, 0x21, 0x00


	//----- nvinfo : EIATTR_SPARSE_MMA_MASK
	.align		4
.L_13:
        /*0038*/ 	.byte	0x03, 0x50
        /*003a*/ 	.short	0x0000


	//----- nvinfo : EIATTR_MAXREG_COUNT
	.align		4
        /*003c*/ 	.byte	0x03, 0x1b
        /*003e*/ 	.short	0x00ff


	//----- nvinfo : EIATTR_MERCURY_ISA_VERSION
	.align		4
        /*0040*/ 	.byte	0x03, 0x5f
        /*0042*/ 	.short	0x0101


	//----- nvinfo : EIATTR_VRC_CTA_INIT_COUNT
	.align		4
        /*0044*/ 	.byte	0x02, 0x4a
	.zero		1
	.zero		1


	//----- nvinfo : EIATTR_EXIT_INSTR_OFFSETS
	.align		4
        /*0048*/ 	.byte	0x04, 0x1c
        /*004a*/ 	.short	(.L_15 - .L_14)


	//   ....[0]....
.L_14:
        /*004c*/ 	.word	0x000000d0


	//----- nvinfo : EIATTR_CBANK_PARAM_SIZE
	.align		4
.L_15:
        /*0050*/ 	.byte	0x03, 0x19
        /*0052*/ 	.short	0x0018


	//----- nvinfo : EIATTR_PARAM_CBANK
	.align		4
        /*0054*/ 	.byte	0x04, 0x0a
        /*0056*/ 	.short	(.L_17 - .L_16)
	.align		4
.L_16:
        /*0058*/ 	.word	index@(.nv.constant0._Z13multiply_themPfS_S_)
        /*005c*/ 	.short	0x0380
        /*005e*/ 	.short	0x0018


	//----- nvinfo : EIATTR_SW_WAR
	.align		4
.L_17:
        /*0060*/ 	.byte	0x04, 0x36
        /*0062*/ 	.short	(.L_19 - .L_18)
.L_18:
        /*0064*/ 	.word	0x00000008
.L_19:


//--------------------- .nv.callgraph             --------------------------
	.section	.nv.callgraph,"",@"SHT_CUDA_CALLGRAPH"
	.align	4
	.sectionentsize	8
	.align		4
        /*0000*/ 	.word	0x00000000
	.align		4
        /*0004*/ 	.word	0xffffffff
	.align		4
        /*0008*/ 	.word	0x00000000
	.align		4
        /*000c*/ 	.word	0xfffffffe
	.align		4
        /*0010*/ 	.word	0x00000000
	.align		4
        /*0014*/ 	.word	0xfffffffd
	.align		4
        /*0018*/ 	.word	0x00000000
	.align		4
        /*001c*/ 	.word	0xfffffffc


//--------------------- .text._Z13multiply_themPfS_S_ --------------------------
	.section	.text._Z13multiply_themPfS_S_,"ax",@progbits
	.align	128
        .global         _Z13multiply_themPfS_S_
        .type           _Z13multiply_themPfS_S_,@function
        .size           _Z13multiply_themPfS_S_,(.L_x_1 - _Z13multiply_themPfS_S_)
        .other          _Z13multiply_themPfS_S_,@"STO_CUDA_ENTRY STV_DEFAULT"
_Z13multiply_themPfS_S_:
.text._Z13multiply_themPfS_S_:
[----:B------:R-:W-:Y:S01]  /*0000*/  LDC R1, c[0x0][0x37c] ;  /* 0x0000df00ff017b82 */ /* 0x000fe20000000800 */
[----:B------:R-:W0:Y:S07]  /*0010*/  S2R R9, SR_TID.X ;  /* 0x0000000000097919 */ /* 0x000e2e0000002100 */
[----:B------:R-:W0:Y:S01]  /*0020*/  LDC.64 R2, c[0x0][0x388] ;  /* 0x0000e200ff027b82 */ /* 0x000e220000000a00 */
[----:B------:R-:W1:Y:S07]  /*0030*/  LDCU.64 UR4, c[0x0][0x358] ;  /* 0x00006b00ff0477ac */ /* 0x000e6e0008000a00 */
[----:B------:R-:W2:Y:S08]  /*0040*/  LDC.64 R4, c[0x0][0x390] ;  /* 0x0000e400ff047b82 */ /* 0x000eb00000000a00 */
[----:B------:R-:W3:Y:S01]  /*0050*/  LDC.64 R6, c[0x0][0x380] ;  /* 0x0000e000ff067b82 */ /* 0x000ee20000000a00 */
[----:B0-----:R-:W-:-:S04]  /*0060*/  IMAD.WIDE.U32 R2, R9, 0x4, R2 ;  /* 0x0000000409027825 */ /* 0x001fc800078e0002 */
[C---:B--2---:R-:W-:Y:S02]  /*0070*/  IMAD.WIDE.U32 R4, R9.reuse, 0x4, R4 ;  /* 0x0000000409047825 */ /* 0x044fe400078e0004 */
[----:B-1----:R-:W2:Y:S04]  /*0080*/  LDG.E R2, desc[UR4][R2.64] ;  /* 0x0000000402027981 */ /* 0x002ea8000c1e1900 */
[----:B------:R-:W2:Y:S01]  /*0090*/  LDG.E R5, desc[UR4][R4.64] ;  /* 0x0000000404057981 */ /* 0x000ea2000c1e1900 */
[----:B---3--:R-:W-:-:S04]  /*00a0*/  IMAD.WIDE.U32 R6, R9, 0x4, R6 ;  /* 0x0000000409067825 */ /* 0x008fc800078e0006 */
[----:B--2---:R-:W-:-:S05]  /*00b0*/  FMUL R9, R2, R5 ;  /* 0x0000000502097220 */ /* 0x004fca0000400000 */
[----:B------:R-:W-:Y:S01]  /*00c0*/  STG.E desc[UR4][R6.64], R9 ;  /* 0x0000000906007986 */ /* 0x000fe2000c101904 */
[----:B------:R-:W-:Y:S05]  /*00d0*/  EXIT ;  /* 0x000000000000794d */ /* 0x000fea0003800000 */
.L_x_0:
[----:B------:R-:W-:-:S00]  /*00e0*/  BRA `(.L_x_0) ;  /* 0xfffffffc00fc7947 */ /* 0x000fc0000383ffff */
[----:B------:R-:W-:-:S00]  /*00f0*/  NOP ;  /* 0x0000000000007918 */ /* 0x000fc00000000000 */
        /* <DEDUP_REMOVED lines=8> */
.L_x_1:


//--------------------- .nv.shared.reserved.0     --------------------------
	.section	.nv.shared.reserved.0,"aw",@nobits
	.weak		__nv_reservedSMEM_offset_0_alias
	.size		__nv_reservedSMEM_offset_0_alias, 0, 64
	.other		__nv_reservedSMEM_offset_0_alias,@"STO_CUDA_RESERVED_SHARED STV_DEFAULT"
__nv_reservedSMEM_offset_0_alias:
	.zero		0
	.zero		64


//--------------------- .nv.constant0._Z13multiply_themPfS_S_ --------------------------
	.section	.nv.constant0._Z13multiply_themPfS_S_,"a",@progbits
	.sectionflags	@""
	.align	4
.nv.constant0._Z13multiply_themPfS_S_:
	.zero		920


//--------------------- SYMBOLS --------------------------

	.type		.nv.reservedSmem.offset0,@object
	.size		.nv.reservedSmem.offset0,0x4
